//
// Generated by NVIDIA NVVM Compiler
//
// Compiler Build ID: CL-36424714
// Cuda compilation tools, release 13.0, V13.0.88
// Based on NVVM 20.0.0
//

.version 9.0
.target sm_100
.address_size 64

	// .globl	_Z10transposerPiS_i
// _ZZ10transposerPiS_iE4tile has been demoted

.visible .entry _Z10transposerPiS_i(
	.param .u64 .ptr .align 1 _Z10transposerPiS_i_param_0,
	.param .u64 .ptr .align 1 _Z10transposerPiS_i_param_1,
	.param .u32 _Z10transposerPiS_i_param_2
)
{
	.reg .pred 	%p<2>;
	.reg .b32 	%r<19>;
	.reg .b64 	%rd<8>;
	// demoted variable
	.shared .align 4 .b8 _ZZ10transposerPiS_iE4tile[36];
	ld.param.u64 	%rd1, [_Z10transposerPiS_i_param_0];
	ld.param.u64 	%rd2, [_Z10transposerPiS_i_param_1];
	ld.param.u32 	%r2, [_Z10transposerPiS_i_param_2];
	mov.u32 	%r3, %ctaid.x;
	mov.u32 	%r4, %ntid.x;
	mov.u32 	%r5, %tid.x;
	mad.lo.s32 	%r1, %r3, %r4, %r5;
	mul.lo.s32 	%r6, %r2, %r2;
	setp.ge.s32 	%p1, %r1, %r6;
	@%p1 bra 	$L__BB0_2;
	cvta.to.global.u64 	%rd3, %rd1;
	cvta.to.global.u64 	%rd4, %rd2;
	div.s32 	%r7, %r1, %r2;
	mul.lo.s32 	%r8, %r7, %r2;
	sub.s32 	%r9, %r1, %r8;
	mul.wide.s32 	%rd5, %r1, 4;
	add.s64 	%rd6, %rd3, %rd5;
	ld.global.u32 	%r10, [%rd6];
	mov.u32 	%r11, _ZZ10transposerPiS_iE4tile;
	mad.lo.s32 	%r12, %r9, 12, %r11;
	shl.b32 	%r13, %r7, 2;
	add.s32 	%r14, %r12, %r13;
	st.shared.u32 	[%r14], %r10;
	bar.sync 	0;
	mad.lo.s32 	%r15, %r7, 12, %r11;
	shl.b32 	%r16, %r9, 2;
	add.s32 	%r17, %r15, %r16;
	ld.shared.u32 	%r18, [%r17];
	add.s64 	%rd7, %rd4, %rd5;
	st.global.u32 	[%rd7], %r18;
$L__BB0_2:
	ret;

}


// ===== COMPILED SASS (sm_100) =====

	.target	sm_100

	.elftype	@"ET_EXEC"


//--------------------- .note.nv.tkinfo           --------------------------
	.section	.note.nv.tkinfo,"",@"SHT_NOTE"
	.sectionflags	@"SHF_NOTE_NV_TKINFO"
	.tkinfo
        /*0018*/ 	.word	0x00000002
        /*0030*/ 	.string	""
        /*0030*/ 	.string	"ptxas"
        /*0030*/ 	.string	"Cuda compilation tools, release 13.0, V13.0.88"
        /*0030*/ 	.string	"Build cuda_13.0.r13.0/compiler.36424714_0"
        /*0030*/ 	.string	"-arch sm_100 -m 64 "



//--------------------- .note.nv.cuinfo           --------------------------
	.section	.note.nv.cuinfo,"",@"SHT_NOTE"
	.sectionflags	@"SHF_NOTE_NV_CUINFO"
        /*0018*/ 	.short	0x0002
        /*001a*/ 	.short	0x0064
        /*001c*/ 	.short	0x0082
	.zero		2


//--------------------- .nv.info                  --------------------------
	.section	.nv.info,"",@"SHT_CUDA_INFO"
	.align	4


	//----- nvinfo : EIATTR_REGCOUNT
	.align		4
        /*0000*/ 	.byte	0x04, 0x2f
        /*0002*/ 	.short	(.L_1 - .L_0)
	.align		4
.L_0:
        /*0004*/ 	.word	index@(_Z10transposerPiS_i)
        /*0008*/ 	.word	0x0000000e


	//----- nvinfo : EIATTR_FRAME_SIZE
	.align		4
.L_1:
        /*000c*/ 	.byte	0x04, 0x11
        /*000e*/ 	.short	(.L_3 - .L_2)
	.align		4
.L_2:
        /*0010*/ 	.word	index@(_Z10transposerPiS_i)
        /*0014*/ 	.word	0x00000000


	//----- nvinfo : EIATTR_MIN_STACK_SIZE
	.align		4
.L_3:
        /*0018*/ 	.byte	0x04, 0x12
        /*001a*/ 	.short	(.L_5 - .L_4)
	.align		4
.L_4:
        /*001c*/ 	.word	index@(_Z10transposerPiS_i)
        /*0020*/ 	.word	0x00000000
.L_5:


//--------------------- .nv.compat                --------------------------
	.section	.nv.compat,"",@"SHT_CUDA_COMPAT_INFO"
	.align	4
        /*0000*/ 	.byte	0x02, 0x09, 0x00, 0x00, 0x02, 0x02, 0x01, 0x00, 0x02, 0x05, 0x05, 0x00, 0x03, 0x07, 0x01, 0x01
        /*0010*/ 	.byte	0x02, 0x03, 0x00, 0x00, 0x02, 0x06, 0x01, 0x00, 0x04, 0x0b, 0x08, 0x00, 0x09, 0x00, 0x00, 0x00
        /*0020*/ 	.byte	0x00, 0x00, 0x00, 0x00


//--------------------- .nv.info._Z10transposerPiS_i --------------------------
	.section	.nv.info._Z10transposerPiS_i,"",@"SHT_CUDA_INFO"
	.sectionflags	@""
	.align	4


	//----- nvinfo : EIATTR_CUDA_API_VERSION
	.align		4
        /*0000*/ 	.byte	0x04, 0x37
        /*0002*/ 	.short	(.L_7 - .L_6)
.L_6:
        /*0004*/ 	.word	0x00000082


	//----- nvinfo : EIATTR_KPARAM_INFO
	.align		4
.L_7:
        /*0008*/ 	.byte	0x04, 0x17
        /*000a*/ 	.short	(.L_9 - .L_8)
.L_8:
        /*000c*/ 	.word	0x00000000
        /*0010*/ 	.short	0x0002
        /*0012*/ 	.short	0x0010
        /*0014*/ 	.byte	0x00, 0xf0, 0x11, 0x00


	//----- nvinfo : EIATTR_KPARAM_INFO
	.align		4
.L_9:
        /*0018*/ 	.byte	0x04, 0x17
        /*001a*/ 	.short	(.L_11 - .L_10)
.L_10:
        /*001c*/ 	.word	0x00000000
        /*0020*/ 	.short	0x0001
        /*0022*/ 	.short	0x0008
        /*0024*/ 	.byte	0x00, 0xf5, 0x21, 0x00


	//----- nvinfo : EIATTR_KPARAM_INFO
	.align		4
.L_11:
        /*0028*/ 	.byte	0x04, 0x17
        /*002a*/ 	.short	(.L_13 - .L_12)
.L_12:
        /*002c*/ 	.word	0x00000000
        /*0030*/ 	.short	0x0000
        /*0032*/ 	.short	0x0000
        /*0034*/ 	.byte	0x00, 0xf5, 0x21, 0x00


	//----- nvinfo : EIATTR_SPARSE_MMA_MASK
	.align		4
.L_13:
        /*0038*/ 	.byte	0x03, 0x50
        /*003a*/ 	.short	0x0000


	//----- nvinfo : EIATTR_MAXREG_COUNT
	.align		4
        /*003c*/ 	.byte	0x03, 0x1b
        /*003e*/ 	.short	0x00ff


	//----- nvinfo : EIATTR_NUM_BARRIERS
	.align		4
        /*0040*/ 	.byte	0x02, 0x4c
        /*0042*/ 	.byte	0x01
	.zero		1


	//----- nvinfo : EIATTR_MERCURY_ISA_VERSION
	.align		4
        /*0044*/ 	.byte	0x03, 0x5f
        /*0046*/ 	.short	0x0101


	//----- nvinfo : EIATTR_VRC_CTA_INIT_COUNT
	.align		4
        /*0048*/ 	.byte	0x02, 0x4a
	.zero		1
	.zero		1


	//----- nvinfo : EIATTR_EXIT_INSTR_OFFSETS
	.align		4
        /*004c*/ 	.byte	0x04, 0x1c
        /*004e*/ 	.short	(.L_15 - .L_14)


	//   ....[0]....
.L_14:
        /*0050*/ 	.word	0x00000080


	//   ....[1]....
        /*0054*/ 	.word	0x00000330


	//----- nvinfo : EIATTR_CBANK_PARAM_SIZE
	.align		4
.L_15:
        /*0058*/ 	.byte	0x03, 0x19
        /*005a*/ 	.short	0x0014


	//----- nvinfo : EIATTR_PARAM_CBANK
	.align		4
        /*005c*/ 	.byte	0x04, 0x0a
        /*005e*/ 	.short	(.L_17 - .L_16)
	.align		4
.L_16:
        /*0060*/ 	.word	index@(.nv.constant0._Z10transposerPiS_i)
        /*0064*/ 	.short	0x0380
        /*0066*/ 	.short	0x0014


	//----- nvinfo : EIATTR_SW_WAR
	.align		4
.L_17:
        /*0068*/ 	.byte	0x04, 0x36
        /*006a*/ 	.short	(.L_19 - .L_18)
.L_18:
        /*006c*/ 	.word	0x00000008
.L_19:


//--------------------- .nv.callgraph             --------------------------
	.section	.nv.callgraph,"",@"SHT_CUDA_CALLGRAPH"
	.align	4
	.sectionentsize	8
	.align		4
        /*0000*/ 	.word	0x00000000
	.align		4
        /*0004*/ 	.word	0xffffffff
	.align		4
        /*0008*/ 	.word	0x00000000
	.align		4
        /*000c*/ 	.word	0xfffffffe
	.align		4
        /*0010*/ 	.word	0x00000000
	.align		4
        /*0014*/ 	.word	0xfffffffd
	.align		4
        /*0018*/ 	.word	0x00000000
	.align		4
        /*001c*/ 	.word	0xfffffffc


//--------------------- .text._Z10transposerPiS_i --------------------------
	.section	.text._Z10transposerPiS_i,"ax",@progbits
	.align	128
        .global         _Z10transposerPiS_i
        .type           _Z10transposerPiS_i,@function
        .size           _Z10transposerPiS_i,(.L_x_1 - _Z10transposerPiS_i)
        .other          _Z10transposerPiS_i,@"STO_CUDA_ENTRY STV_DEFAULT"
_Z10transposerPiS_i:
.text._Z10transposerPiS_i:
[----:B------:R-:W-:Y:S01]  /*0000*/  LDC R1, c[0x0][0x37c] ;  /* 0x0000df00ff017b82 */ /* 0x000fe20000000800 */
[----:B------:R-:W0:Y:S07]  /*0010*/  S2R R5, SR_TID.X ;  /* 0x0000000000057919 */ /* 0x000e2e0000002100 */
[----:B------:R-:W0:Y:S08]  /*0020*/  S2UR UR4, SR_CTAID.X ;  /* 0x00000000000479c3 */ /* 0x000e300000002500 */
[----:B------:R-:W0:Y:S08]  /*0030*/  LDC R0, c[0x0][0x360] ;  /* 0x0000d800ff007b82 */ /* 0x000e300000000800 */
[----:B------:R-:W1:Y:S01]  /*0040*/  LDC R3, c[0x0][0x390] ;  /* 0x0000e400ff037b82 */ /* 0x000e620000000800 */
[----:B0-----:R-:W-:-:S02]  /*0050*/  IMAD R0, R0, UR4, R5 ;  /* 0x0000000400007c24 */ /* 0x001fc4000f8e0205 */
[----:B-1----:R-:W-:-:S05]  /*0060*/  IMAD R5, R3, R3, RZ ;  /* 0x0000000303057224 */ /* 0x002fca00078e02ff */
[----:B------:R-:W-:-:S13]  /*0070*/  ISETP.GE.AND P0, PT, R0, R5, PT ;  /* 0x000000050000720c */ /* 0x000fda0003f06270 */
[----:B------:R-:W-:Y:S05]  /*0080*/  @P0 EXIT ;  /* 0x000000000000094d */ /* 0x000fea0003800000 */
[----:B------:R-:W0:Y:S01]  /*0090*/  LDC.64 R4, c[0x0][0x380] ;  /* 0x0000e000ff047b82 */ /* 0x000e220000000a00 */
[----:B------:R-:W1:Y:S01]  /*00a0*/  LDCU.64 UR4, c[0x0][0x358] ;  /* 0x00006b00ff0477ac */ /* 0x000e620008000a00 */
[----:B0-----:R-:W-:-:S05]  /*00b0*/  IMAD.WIDE R4, R0, 0x4, R4 ;  /* 0x0000000400047825 */ /* 0x001fca00078e0204 */
[----:B-1----:R0:W2:Y:S01]  /*00c0*/  LDG.E R2, desc[UR4][R4.64] ;  /* 0x0000000404027981 */ /* 0x0020a2000c1e1900 */
[----:B------:R-:W-:-:S04]  /*00d0*/  IABS R9, R3 ;  /* 0x0000000300097213 */ /* 0x000fc80000000000 */
[----:B------:R-:W1:Y:S01]  /*00e0*/  I2F.RP R8, R9 ;  /* 0x0000000900087306 */ /* 0x000e620000209400 */
[----:B0-----:R-:W-:-:S07]  /*00f0*/  IABS R4, R0 ;  /* 0x0000000000047213 */ /* 0x001fce0000000000 */
[----:B-1----:R-:W0:Y:S02]  /*0100*/  MUFU.RCP R8, R8 ;  /* 0x0000000800087308 */ /* 0x002e240000001000 */
[----:B0-----:R-:W-:-:S06]  /*0110*/  IADD3 R6, PT, PT, R8, 0xffffffe, RZ ;  /* 0x0ffffffe08067810 */ /* 0x001fcc0007ffe0ff */
[----:B------:R0:W1:Y:S02]  /*0120*/  F2I.FTZ.U32.TRUNC.NTZ R7, R6 ;  /* 0x0000000600077305 */ /* 0x000064000021f000 */
[----:B0-----:R-:W-:Y:S01]  /*0130*/  IMAD.MOV.U32 R6, RZ, RZ, RZ ;  /* 0x000000ffff067224 */ /* 0x001fe200078e00ff */
[----:B-1----:R-:W-:-:S05]  /*0140*/  IADD3 R10, PT, PT, RZ, -R7, RZ ;  /* 0x80000007ff0a7210 */ /* 0x002fca0007ffe0ff */
[----:B------:R-:W-:-:S04]  /*0150*/  IMAD R11, R10, R9, RZ ;  /* 0x000000090a0b7224 */ /* 0x000fc800078e02ff */
[----:B------:R-:W-:-:S06]  /*0160*/  IMAD.HI.U32 R7, R7, R11, R6 ;  /* 0x0000000b07077227 */ /* 0x000fcc00078e0006 */
[----:B------:R-:W-:-:S05]  /*0170*/  IMAD.HI.U32 R7, R7, R4, RZ ;  /* 0x0000000407077227 */ /* 0x000fca00078e00ff */
[----:B------:R-:W-:-:S05]  /*0180*/  IADD3 R5, PT, PT, -R7, RZ, RZ ;  /* 0x000000ff07057210 */ /* 0x000fca0007ffe1ff */
[C---:B------:R-:W-:Y:S02]  /*0190*/  IMAD R4, R9.reuse, R5, R4 ;  /* 0x0000000509047224 */ /* 0x040fe400078e0204 */
[----:B------:R-:W0:Y:S03]  /*01a0*/  S2R R5, SR_CgaCtaId ;  /* 0x0000000000057919 */ /* 0x000e260000008800 */
[----:B------:R-:W-:-:S13]  /*01b0*/  ISETP.GT.U32.AND P2, PT, R9, R4, PT ;  /* 0x000000040900720c */ /* 0x000fda0003f44070 */
[----:B------:R-:W-:Y:S01]  /*01c0*/  @!P2 IMAD.IADD R4, R4, 0x1, -R9 ;  /* 0x000000010404a824 */ /* 0x000fe200078e0a09 */
[----:B------:R-:W-:Y:S02]  /*01d0*/  @!P2 IADD3 R7, PT, PT, R7, 0x1, RZ ;  /* 0x000000010707a810 */ /* 0x000fe40007ffe0ff */
[----:B------:R-:W-:Y:S02]  /*01e0*/  ISETP.NE.AND P2, PT, R3, RZ, PT ;  /* 0x000000ff0300720c */ /* 0x000fe40003f45270 */
[----:B------:R-:W-:Y:S02]  /*01f0*/  ISETP.GE.U32.AND P0, PT, R4, R9, PT ;  /* 0x000000090400720c */ /* 0x000fe40003f06070 */
[----:B------:R-:W-:-:S04]  /*0200*/  LOP3.LUT R4, R0, R3, RZ, 0x3c, !PT ;  /* 0x0000000300047212 */ /* 0x000fc800078e3cff */
[----:B------:R-:W-:Y:S02]  /*0210*/  ISETP.GE.AND P1, PT, R4, RZ, PT ;  /* 0x000000ff0400720c */ /* 0x000fe40003f26270 */
[----:B------:R-:W-:-:S04]  /*0220*/  MOV R4, 0x400 ;  /* 0x0000040000047802 */ /* 0x000fc80000000f00 */
[----:B0-----:R-:W-:Y:S01]  /*0230*/  LEA R4, R5, R4, 0x18 ;  /* 0x0000000405047211 */ /* 0x001fe200078ec0ff */
[----:B------:R-:W-:-:S06]  /*0240*/  @P0 VIADD R7, R7, 0x1 ;  /* 0x0000000107070836 */ /* 0x000fcc0000000000 */
[----:B------:R-:W-:Y:S02]  /*0250*/  @!P1 IADD3 R7, PT, PT, -R7, RZ, RZ ;  /* 0x000000ff07079210 */ /* 0x000fe40007ffe1ff */
[----:B------:R-:W-:-:S05]  /*0260*/  @!P2 LOP3.LUT R7, RZ, R3, RZ, 0x33, !PT ;  /* 0x00000003ff07a212 */ /* 0x000fca00078e33ff */
[----:B------:R-:W-:-:S04]  /*0270*/  IMAD.MOV R6, RZ, RZ, -R7 ;  /* 0x000000ffff067224 */ /* 0x000fc800078e0a07 */
[----:B------:R-:W-:-:S04]  /*0280*/  IMAD R3, R3, R6, R0 ;  /* 0x0000000603037224 */ /* 0x000fc800078e0200 */
[--C-:B------:R-:W-:Y:S02]  /*0290*/  IMAD R6, R3, 0xc, R4.reuse ;  /* 0x0000000c03067824 */ /* 0x100fe400078e0204 */
[----:B------:R-:W-:-:S03]  /*02a0*/  IMAD R4, R7, 0xc, R4 ;  /* 0x0000000c07047824 */ /* 0x000fc600078e0204 */
[----:B------:R-:W-:Y:S01]  /*02b0*/  LEA R7, R7, R6, 0x2 ;  /* 0x0000000607077211 */ /* 0x000fe200078e10ff */
[----:B------:R-:W-:Y:S02]  /*02c0*/  IMAD R3, R3, 0x4, R4 ;  /* 0x0000000403037824 */ /* 0x000fe400078e0204 */
[----:B------:R-:W0:Y:S02]  /*02d0*/  LDC.64 R4, c[0x0][0x388] ;  /* 0x0000e200ff047b82 */ /* 0x000e240000000a00 */
[----:B0-----:R-:W-:Y:S01]  /*02e0*/  IMAD.WIDE R4, R0, 0x4, R4 ;  /* 0x0000000400047825 */ /* 0x001fe200078e0204 */
[----:B--2---:R-:W-:Y:S05]  /*02f0*/  STS [R7], R2 ;  /* 0x0000000207007388 */ /* 0x004fea0000000800 */
[----:B------:R-:W-:Y:S06]  /*0300*/  BAR.SYNC.DEFER_BLOCKING 0x0 ;  /* 0x0000000000007b1d */ /* 0x000fec0000010000 */
[----:B------:R-:W0:Y:S04]  /*0310*/  LDS R3, [R3] ;  /* 0x0000000003037984 */ /* 0x000e280000000800 */
[----:B0-----:R-:W-:Y:S01]  /*0320*/  STG.E desc[UR4][R4.64], R3 ;  /* 0x0000000304007986 */ /* 0x001fe2000c101904 */
[----:B------:R-:W-:Y:S05]  /*0330*/  EXIT ;  /* 0x000000000000794d */ /* 0x000fea0003800000 */
.L_x_0:
[----:B------:R-:W-:-:S00]  /*0340*/  BRA `(.L_x_0) ;  /* 0xfffffffc00fc7947 */ /* 0x000fc0000383ffff */
[----:B------:R-:W-:-:S00]  /*0350*/  NOP ;  /* 0x0000000000007918 */ /* 0x000fc00000000000 */
        /* <DEDUP_REMOVED lines=10> */
.L_x_1:


//--------------------- .nv.shared._Z10transposerPiS_i --------------------------
	.section	.nv.shared._Z10transposerPiS_i,"aw",@nobits
	.sectionflags	@""
	.align	4
.nv.shared._Z10transposerPiS_i:
	.zero		1060


//--------------------- .nv.shared.reserved.0     --------------------------
	.section	.nv.shared.reserved.0,"aw",@nobits
	.weak		__nv_reservedSMEM_offset_0_alias
	.size		__nv_reservedSMEM_offset_0_alias, 0, 64
	.other		__nv_reservedSMEM_offset_0_alias,@"STO_CUDA_RESERVED_SHARED STV_DEFAULT"
__nv_reservedSMEM_offset_0_alias:
	.zero		0
	.zero		64


//--------------------- .nv.constant0._Z10transposerPiS_i --------------------------
	.section	.nv.constant0._Z10transposerPiS_i,"a",@progbits
	.sectionflags	@""
	.align	4
.nv.constant0._Z10transposerPiS_i:
	.zero		916


//--------------------- SYMBOLS --------------------------

	.type		.nv.reservedSmem.offset0,@object
	.size		.nv.reservedSmem.offset0,0x4
	.type		.nv.reservedSmem.cap,@object
	.size		.nv.reservedSmem.cap,0x4
